//
// Generated by NVIDIA NVVM Compiler
//
// Compiler Build ID: CL-36424714
// Cuda compilation tools, release 13.0, V13.0.88
// Based on NVVM 20.0.0
//

.version 9.0
.target sm_100
.address_size 64

	// .globl	_Z14gpu_block_copyIfEvPKT_PKiS4_S4_PS0_

.visible .entry _Z14gpu_block_copyIfEvPKT_PKiS4_S4_PS0_(
	.param .u64 .ptr .align 1 _Z14gpu_block_copyIfEvPKT_PKiS4_S4_PS0__param_0,
	.param .u64 .ptr .align 1 _Z14gpu_block_copyIfEvPKT_PKiS4_S4_PS0__param_1,
	.param .u64 .ptr .align 1 _Z14gpu_block_copyIfEvPKT_PKiS4_S4_PS0__param_2,
	.param .u64 .ptr .align 1 _Z14gpu_block_copyIfEvPKT_PKiS4_S4_PS0__param_3,
	.param .u64 .ptr .align 1 _Z14gpu_block_copyIfEvPKT_PKiS4_S4_PS0__param_4
)
{
	.reg .pred 	%p<8>;
	.reg .b32 	%r<28>;
	.reg .b32 	%f<6>;
	.reg .b64 	%rd<55>;

	ld.param.u64 	%rd12, [_Z14gpu_block_copyIfEvPKT_PKiS4_S4_PS0__param_0];
	ld.param.u64 	%rd13, [_Z14gpu_block_copyIfEvPKT_PKiS4_S4_PS0__param_1];
	ld.param.u64 	%rd14, [_Z14gpu_block_copyIfEvPKT_PKiS4_S4_PS0__param_2];
	ld.param.u64 	%rd15, [_Z14gpu_block_copyIfEvPKT_PKiS4_S4_PS0__param_3];
	ld.param.u64 	%rd16, [_Z14gpu_block_copyIfEvPKT_PKiS4_S4_PS0__param_4];
	cvta.to.global.u64 	%rd1, %rd16;
	cvta.to.global.u64 	%rd17, %rd13;
	cvta.to.global.u64 	%rd18, %rd14;
	cvta.to.global.u64 	%rd19, %rd15;
	mov.u32 	%r12, %ctaid.x;
	mul.wide.u32 	%rd20, %r12, 4;
	add.s64 	%rd2, %rd17, %rd20;
	add.s64 	%rd3, %rd18, %rd20;
	add.s64 	%rd21, %rd19, %rd20;
	ld.global.u32 	%r1, [%rd21];
	setp.lt.s32 	%p1, %r1, 1;
	@%p1 bra 	$L__BB0_7;
	ld.global.s32 	%rd5, [%rd3];
	ld.global.s32 	%rd4, [%rd2];
	mov.u32 	%r27, %tid.x;
	mov.u32 	%r3, %ntid.x;
	setp.ge.u32 	%p2, %r27, %r1;
	@%p2 bra 	$L__BB0_7;
	add.s32 	%r13, %r27, %r3;
	max.u32 	%r14, %r1, %r13;
	setp.lt.u32 	%p3, %r13, %r1;
	selp.u32 	%r15, 1, 0, %p3;
	add.s32 	%r16, %r13, %r15;
	sub.s32 	%r17, %r14, %r16;
	div.u32 	%r18, %r17, %r3;
	add.s32 	%r4, %r18, %r15;
	and.b32  	%r19, %r4, 3;
	setp.eq.s32 	%p4, %r19, 3;
	@%p4 bra 	$L__BB0_5;
	add.s32 	%r20, %r4, 1;
	and.b32  	%r21, %r20, 3;
	shl.b64 	%rd22, %rd5, 2;
	add.s64 	%rd6, %rd1, %rd22;
	mul.wide.u32 	%rd54, %r27, 4;
	mul.wide.u32 	%rd8, %r3, 4;
	shl.b64 	%rd23, %rd4, 2;
	add.s64 	%rd9, %rd12, %rd23;
	neg.s32 	%r25, %r21;
	mad.lo.s32 	%r27, %r3, %r21, %r27;
$L__BB0_4:
	.pragma "nounroll";
	add.s64 	%rd24, %rd9, %rd54;
	// begin inline asm
	ld.global.nc.f32 %f1, [%rd24];
	// end inline asm
	add.s64 	%rd25, %rd6, %rd54;
	st.global.f32 	[%rd25], %f1;
	add.s64 	%rd54, %rd54, %rd8;
	add.s32 	%r25, %r25, 1;
	setp.ne.s32 	%p5, %r25, 0;
	@%p5 bra 	$L__BB0_4;
$L__BB0_5:
	setp.lt.u32 	%p6, %r4, 3;
	@%p6 bra 	$L__BB0_7;
$L__BB0_6:
	cvt.u64.u32 	%rd30, %r27;
	add.s64 	%rd31, %rd30, %rd4;
	shl.b64 	%rd32, %rd31, 2;
	add.s64 	%rd26, %rd12, %rd32;
	// begin inline asm
	ld.global.nc.f32 %f2, [%rd26];
	// end inline asm
	add.s64 	%rd33, %rd30, %rd5;
	shl.b64 	%rd34, %rd33, 2;
	add.s64 	%rd35, %rd1, %rd34;
	st.global.f32 	[%rd35], %f2;
	add.s32 	%r22, %r27, %r3;
	cvt.u64.u32 	%rd36, %r22;
	add.s64 	%rd37, %rd36, %rd4;
	shl.b64 	%rd38, %rd37, 2;
	add.s64 	%rd27, %rd12, %rd38;
	// begin inline asm
	ld.global.nc.f32 %f3, [%rd27];
	// end inline asm
	add.s64 	%rd39, %rd36, %rd5;
	shl.b64 	%rd40, %rd39, 2;
	add.s64 	%rd41, %rd1, %rd40;
	st.global.f32 	[%rd41], %f3;
	add.s32 	%r23, %r22, %r3;
	cvt.u64.u32 	%rd42, %r23;
	add.s64 	%rd43, %rd42, %rd4;
	shl.b64 	%rd44, %rd43, 2;
	add.s64 	%rd28, %rd12, %rd44;
	// begin inline asm
	ld.global.nc.f32 %f4, [%rd28];
	// end inline asm
	add.s64 	%rd45, %rd42, %rd5;
	shl.b64 	%rd46, %rd45, 2;
	add.s64 	%rd47, %rd1, %rd46;
	st.global.f32 	[%rd47], %f4;
	add.s32 	%r24, %r23, %r3;
	cvt.u64.u32 	%rd48, %r24;
	add.s64 	%rd49, %rd48, %rd4;
	shl.b64 	%rd50, %rd49, 2;
	add.s64 	%rd29, %rd12, %rd50;
	// begin inline asm
	ld.global.nc.f32 %f5, [%rd29];
	// end inline asm
	add.s64 	%rd51, %rd48, %rd5;
	shl.b64 	%rd52, %rd51, 2;
	add.s64 	%rd53, %rd1, %rd52;
	st.global.f32 	[%rd53], %f5;
	add.s32 	%r27, %r24, %r3;
	setp.lt.s32 	%p7, %r27, %r1;
	@%p7 bra 	$L__BB0_6;
$L__BB0_7:
	ret;

}


// ===== COMPILED SASS (sm_100) =====

	.target	sm_100

	.elftype	@"ET_EXEC"


//--------------------- .note.nv.tkinfo           --------------------------
	.section	.note.nv.tkinfo,"",@"SHT_NOTE"
	.sectionflags	@"SHF_NOTE_NV_TKINFO"
	.tkinfo
        /*0018*/ 	.word	0x00000002
        /*0030*/ 	.string	""
        /*0030*/ 	.string	"ptxas"
        /*0030*/ 	.string	"Cuda compilation tools, release 13.0, V13.0.88"
        /*0030*/ 	.string	"Build cuda_13.0.r13.0/compiler.36424714_0"
        /*0030*/ 	.string	"-arch sm_100 -m 64 "



//--------------------- .note.nv.cuinfo           --------------------------
	.section	.note.nv.cuinfo,"",@"SHT_NOTE"
	.sectionflags	@"SHF_NOTE_NV_CUINFO"
        /*0018*/ 	.short	0x0002
        /*001a*/ 	.short	0x0064
        /*001c*/ 	.short	0x0082
	.zero		2


//--------------------- .nv.info                  --------------------------
	.section	.nv.info,"",@"SHT_CUDA_INFO"
	.align	4


	//----- nvinfo : EIATTR_REGCOUNT
	.align		4
        /*0000*/ 	.byte	0x04, 0x2f
        /*0002*/ 	.short	(.L_1 - .L_0)
	.align		4
.L_0:
        /*0004*/ 	.word	index@(_Z14gpu_block_copyIfEvPKT_PKiS4_S4_PS0_)
        /*0008*/ 	.word	0x00000020


	//----- nvinfo : EIATTR_FRAME_SIZE
	.align		4
.L_1:
        /*000c*/ 	.byte	0x04, 0x11
        /*000e*/ 	.short	(.L_3 - .L_2)
	.align		4
.L_2:
        /*0010*/ 	.word	index@(_Z14gpu_block_copyIfEvPKT_PKiS4_S4_PS0_)
        /*0014*/ 	.word	0x00000000


	//----- nvinfo : EIATTR_MIN_STACK_SIZE
	.align		4
.L_3:
        /*0018*/ 	.byte	0x04, 0x12
        /*001a*/ 	.short	(.L_5 - .L_4)
	.align		4
.L_4:
        /*001c*/ 	.word	index@(_Z14gpu_block_copyIfEvPKT_PKiS4_S4_PS0_)
        /*0020*/ 	.word	0x00000000
.L_5:


//--------------------- .nv.compat                --------------------------
	.section	.nv.compat,"",@"SHT_CUDA_COMPAT_INFO"
	.align	4
        /*0000*/ 	.byte	0x02, 0x09, 0x00, 0x00, 0x02, 0x02, 0x01, 0x00, 0x02, 0x05, 0x05, 0x00, 0x03, 0x07, 0x01, 0x01
        /*0010*/ 	.byte	0x02, 0x03, 0x00, 0x00, 0x02, 0x06, 0x01, 0x00, 0x04, 0x0b, 0x08, 0x00, 0x09, 0x00, 0x00, 0x00
        /*0020*/ 	.byte	0x00, 0x00, 0x00, 0x00


//--------------------- .nv.info._Z14gpu_block_copyIfEvPKT_PKiS4_S4_PS0_ --------------------------
	.section	.nv.info._Z14gpu_block_copyIfEvPKT_PKiS4_S4_PS0_,"",@"SHT_CUDA_INFO"
	.sectionflags	@""
	.align	4


	//----- nvinfo : EIATTR_CUDA_API_VERSION
	.align		4
        /*0000*/ 	.byte	0x04, 0x37
        /*0002*/ 	.short	(.L_7 - .L_6)
.L_6:
        /*0004*/ 	.word	0x00000082


	//----- nvinfo : EIATTR_KPARAM_INFO
	.align		4
.L_7:
        /*0008*/ 	.byte	0x04, 0x17
        /*000a*/ 	.short	(.L_9 - .L_8)
.L_8:
        /*000c*/ 	.word	0x00000000
        /*0010*/ 	.short	0x0004
        /*0012*/ 	.short	0x0020
        /*0014*/ 	.byte	0x00, 0xf5, 0x21, 0x00


	//----- nvinfo : EIATTR_KPARAM_INFO
	.align		4
.L_9:
        /*0018*/ 	.byte	0x04, 0x17
        /*001a*/ 	.short	(.L_11 - .L_10)
.L_10:
        /*001c*/ 	.word	0x00000000
        /*0020*/ 	.short	0x0003
        /*0022*/ 	.short	0x0018
        /*0024*/ 	.byte	0x00, 0xf5, 0x21, 0x00


	//----- nvinfo : EIATTR_KPARAM_INFO
	.align		4
.L_11:
        /*0028*/ 	.byte	0x04, 0x17
        /*002a*/ 	.short	(.L_13 - .L_12)
.L_12:
        /*002c*/ 	.word	0x00000000
        /*0030*/ 	.short	0x0002
        /*0032*/ 	.short	0x0010
        /*0034*/ 	.byte	0x00, 0xf5, 0x21, 0x00


	//----- nvinfo : EIATTR_KPARAM_INFO
	.align		4
.L_13:
        /*0038*/ 	.byte	0x04, 0x17
        /*003a*/ 	.short	(.L_15 - .L_14)
.L_14:
        /*003c*/ 	.word	0x00000000
        /*0040*/ 	.short	0x0001
        /*0042*/ 	.short	0x0008
        /*0044*/ 	.byte	0x00, 0xf5, 0x21, 0x00


	//----- nvinfo : EIATTR_KPARAM_INFO
	.align		4
.L_15:
        /*0048*/ 	.byte	0x04, 0x17
        /*004a*/ 	.short	(.L_17 - .L_16)
.L_16:
        /*004c*/ 	.word	0x00000000
        /*0050*/ 	.short	0x0000
        /*0052*/ 	.short	0x0000
        /*0054*/ 	.byte	0x00, 0xf5, 0x21, 0x00


	//----- nvinfo : EIATTR_SPARSE_MMA_MASK
	.align		4
.L_17:
        /*0058*/ 	.byte	0x03, 0x50
        /*005a*/ 	.short	0x0000


	//----- nvinfo : EIATTR_MAXREG_COUNT
	.align		4
        /*005c*/ 	.byte	0x03, 0x1b
        /*005e*/ 	.short	0x00ff


	//----- nvinfo : EIATTR_MERCURY_ISA_VERSION
	.align		4
        /*0060*/ 	.byte	0x03, 0x5f
        /*0062*/ 	.short	0x0101


	//----- nvinfo : EIATTR_VRC_CTA_INIT_COUNT
	.align		4
        /*0064*/ 	.byte	0x02, 0x4a
	.zero		1
	.zero		1


	//----- nvinfo : EIATTR_EXIT_INSTR_OFFSETS
	.align		4
        /*0068*/ 	.byte	0x04, 0x1c
        /*006a*/ 	.short	(.L_19 - .L_18)


	//   ....[0]....
.L_18:
        /*006c*/ 	.word	0x00000070


	//   ....[1]....
        /*0070*/ 	.word	0x000000e0


	//   ....[2]....
        /*0074*/ 	.word	0x00000490


	//   ....[3]....
        /*0078*/ 	.word	0x00000780


	//----- nvinfo : EIATTR_CRS_STACK_SIZE
	.align		4
.L_19:
        /*007c*/ 	.byte	0x04, 0x1e
        /*007e*/ 	.short	(.L_21 - .L_20)
.L_20:
        /*0080*/ 	.word	0x00000000


	//----- nvinfo : EIATTR_CBANK_PARAM_SIZE
	.align		4
.L_21:
        /*0084*/ 	.byte	0x03, 0x19
        /*0086*/ 	.short	0x0028


	//----- nvinfo : EIATTR_PARAM_CBANK
	.align		4
        /*0088*/ 	.byte	0x04, 0x0a
        /*008a*/ 	.short	(.L_23 - .L_22)
	.align		4
.L_22:
        /*008c*/ 	.word	index@(.nv.constant0._Z14gpu_block_copyIfEvPKT_PKiS4_S4_PS0_)
        /*0090*/ 	.short	0x0380
        /*0092*/ 	.short	0x0028


	//----- nvinfo : EIATTR_SW_WAR
	.align		4
.L_23:
        /*0094*/ 	.byte	0x04, 0x36
        /*0096*/ 	.short	(.L_25 - .L_24)
.L_24:
        /*0098*/ 	.word	0x00000008
.L_25:


//--------------------- .nv.callgraph             --------------------------
	.section	.nv.callgraph,"",@"SHT_CUDA_CALLGRAPH"
	.align	4
	.sectionentsize	8
	.align		4
        /*0000*/ 	.word	0x00000000
	.align		4
        /*0004*/ 	.word	0xffffffff
	.align		4
        /*0008*/ 	.word	0x00000000
	.align		4
        /*000c*/ 	.word	0xfffffffe
	.align		4
        /*0010*/ 	.word	0x00000000
	.align		4
        /*0014*/ 	.word	0xfffffffd
	.align		4
        /*0018*/ 	.word	0x00000000
	.align		4
        /*001c*/ 	.word	0xfffffffc


//--------------------- .text._Z14gpu_block_copyIfEvPKT_PKiS4_S4_PS0_ --------------------------
	.section	.text._Z14gpu_block_copyIfEvPKT_PKiS4_S4_PS0_,"ax",@progbits
	.align	128
        .global         _Z14gpu_block_copyIfEvPKT_PKiS4_S4_PS0_
        .type           _Z14gpu_block_copyIfEvPKT_PKiS4_S4_PS0_,@function
        .size           _Z14gpu_block_copyIfEvPKT_PKiS4_S4_PS0_,(.L_x_5 - _Z14gpu_block_copyIfEvPKT_PKiS4_S4_PS0_)
        .other          _Z14gpu_block_copyIfEvPKT_PKiS4_S4_PS0_,@"STO_CUDA_ENTRY STV_DEFAULT"
_Z14gpu_block_copyIfEvPKT_PKiS4_S4_PS0_:
.text._Z14gpu_block_copyIfEvPKT_PKiS4_S4_PS0_:
[----:B------:R-:W-:Y:S01]  /*0000*/  LDC R1, c[0x0][0x37c] ;  /* 0x0000df00ff017b82 */ /* 0x000fe20000000800 */
[----:B------:R-:W0:Y:S07]  /*0010*/  S2R R7, SR_CTAID.X ;  /* 0x0000000000077919 */ /* 0x000e2e0000002500 */
[----:B------:R-:W0:Y:S01]  /*0020*/  LDC.64 R2, c[0x0][0x398] ;  /* 0x0000e600ff027b82 */ /* 0x000e220000000a00 */
[----:B------:R-:W1:Y:S01]  /*0030*/  LDCU.64 UR4, c[0x0][0x358] ;  /* 0x00006b00ff0477ac */ /* 0x000e620008000a00 */
[----:B0-----:R-:W-:-:S05]  /*0040*/  IMAD.WIDE.U32 R2, R7, 0x4, R2 ;  /* 0x0000000407027825 */ /* 0x001fca00078e0002 */
[----:B-1----:R-:W2:Y:S02]  /*0050*/  LDG.E R0, desc[UR4][R2.64] ;  /* 0x0000000402007981 */ /* 0x002ea4000c1e1900 */
[----:B--2---:R-:W-:-:S13]  /*0060*/  ISETP.GE.AND P0, PT, R0, 0x1, PT ;  /* 0x000000010000780c */ /* 0x004fda0003f06270 */
[----:B------:R-:W-:Y:S05]  /*0070*/  @!P0 EXIT ;  /* 0x000000000000894d */ /* 0x000fea0003800000 */
[----:B------:R-:W0:Y:S01]  /*0080*/  S2R R17, SR_TID.X ;  /* 0x0000000000117919 */ /* 0x000e220000002100 */
[----:B------:R-:W1:Y:S08]  /*0090*/  LDC.64 R2, c[0x0][0x388] ;  /* 0x0000e200ff027b82 */ /* 0x000e700000000a00 */
[----:B------:R-:W2:Y:S01]  /*00a0*/  LDC.64 R4, c[0x0][0x390] ;  /* 0x0000e400ff047b82 */ /* 0x000ea20000000a00 */
[----:B-1----:R-:W-:Y:S01]  /*00b0*/  IMAD.WIDE.U32 R2, R7, 0x4, R2 ;  /* 0x0000000407027825 */ /* 0x002fe200078e0002 */
[----:B0-----:R-:W-:-:S03]  /*00c0*/  ISETP.GE.U32.AND P0, PT, R17, R0, PT ;  /* 0x000000001100720c */ /* 0x001fc60003f06070 */
[----:B--2---:R-:W-:-:S10]  /*00d0*/  IMAD.WIDE.U32 R4, R7, 0x4, R4 ;  /* 0x0000000407047825 */ /* 0x004fd400078e0004 */
[----:B------:R-:W-:Y:S05]  /*00e0*/  @P0 EXIT ;  /* 0x000000000000094d */ /* 0x000fea0003800000 */
[----:B------:R-:W2:Y:S04]  /*00f0*/  LDG.E R10, desc[UR4][R4.64] ;  /* 0x00000004040a7981 */ /* 0x000ea8000c1e1900 */
[----:B------:R0:W3:Y:S01]  /*0100*/  LDG.E R11, desc[UR4][R2.64] ;  /* 0x00000004020b7981 */ /* 0x0000e2000c1e1900 */
[----:B------:R-:W1:Y:S01]  /*0110*/  LDC R12, c[0x0][0x360] ;  /* 0x0000d800ff0c7b82 */ /* 0x000e620000000800 */
[----:B------:R-:W4:Y:S01]  /*0120*/  LDCU.64 UR10, c[0x0][0x380] ;  /* 0x00007000ff0a77ac */ /* 0x000f220008000a00 */
[----:B------:R-:W-:Y:S01]  /*0130*/  BSSY.RECONVERGENT B0, `(.L_x_0) ;  /* 0x0000035000007945 */ /* 0x000fe20003800200 */
[----:B------:R-:W0:Y:S01]  /*0140*/  LDCU.64 UR12, c[0x0][0x3a0] ;  /* 0x00007400ff0c77ac */ /* 0x000e220008000a00 */
[----:B-1----:R-:W1:Y:S01]  /*0150*/  I2F.U32.RP R8, R12 ;  /* 0x0000000c00087306 */ /* 0x002e620000209000 */
[----:B------:R-:W-:Y:S01]  /*0160*/  IMAD.IADD R9, R17, 0x1, R12 ;  /* 0x0000000111097824 */ /* 0x000fe200078e020c */
[----:B------:R-:W-:-:S04]  /*0170*/  ISETP.NE.U32.AND P2, PT, R12, RZ, PT ;  /* 0x000000ff0c00720c */ /* 0x000fc80003f45070 */
[----:B------:R-:W-:Y:S02]  /*0180*/  ISETP.GE.U32.AND P0, PT, R9, R0, PT ;  /* 0x000000000900720c */ /* 0x000fe40003f06070 */
[----:B0-----:R-:W-:Y:S02]  /*0190*/  VIMNMX.U32 R2, PT, PT, R0, R9, !PT ;  /* 0x0000000900027248 */ /* 0x001fe40007fe0000 */
[----:B------:R-:W-:-:S04]  /*01a0*/  SEL R3, RZ, 0x1, P0 ;  /* 0x00000001ff037807 */ /* 0x000fc80000000000 */
[----:B------:R-:W-:Y:S01]  /*01b0*/  IADD3 R9, PT, PT, R2, -R9, -R3 ;  /* 0x8000000902097210 */ /* 0x000fe20007ffe803 */
[----:B-1----:R-:W0:Y:S02]  /*01c0*/  MUFU.RCP R8, R8 ;  /* 0x0000000800087308 */ /* 0x002e240000001000 */
[----:B0-----:R-:W-:-:S06]  /*01d0*/  VIADD R6, R8, 0xffffffe ;  /* 0x0ffffffe08067836 */ /* 0x001fcc0000000000 */
[----:B------:R0:W1:Y:S02]  /*01e0*/  F2I.FTZ.U32.TRUNC.NTZ R7, R6 ;  /* 0x0000000600077305 */ /* 0x000064000021f000 */
[----:B0-----:R-:W-:Y:S02]  /*01f0*/  IMAD.MOV.U32 R6, RZ, RZ, RZ ;  /* 0x000000ffff067224 */ /* 0x001fe400078e00ff */
[----:B-1----:R-:W-:-:S04]  /*0200*/  IMAD.MOV R13, RZ, RZ, -R7 ;  /* 0x000000ffff0d7224 */ /* 0x002fc800078e0a07 */
[----:B------:R-:W-:-:S04]  /*0210*/  IMAD R5, R13, R12, RZ ;  /* 0x0000000c0d057224 */ /* 0x000fc800078e02ff */
[----:B------:R-:W-:-:S06]  /*0220*/  IMAD.HI.U32 R4, R7, R5, R6 ;  /* 0x0000000507047227 */ /* 0x000fcc00078e0006 */
[----:B------:R-:W-:-:S04]  /*0230*/  IMAD.HI.U32 R4, R4, R9, RZ ;  /* 0x0000000904047227 */ /* 0x000fc800078e00ff */
[----:B------:R-:W-:-:S04]  /*0240*/  IMAD.MOV R2, RZ, RZ, -R4 ;  /* 0x000000ffff027224 */ /* 0x000fc800078e0a04 */
[----:B------:R-:W-:-:S05]  /*0250*/  IMAD R9, R12, R2, R9 ;  /* 0x000000020c097224 */ /* 0x000fca00078e0209 */
[----:B------:R-:W-:-:S13]  /*0260*/  ISETP.GE.U32.AND P0, PT, R9, R12, PT ;  /* 0x0000000c0900720c */ /* 0x000fda0003f06070 */
[----:B------:R-:W-:Y:S02]  /*0270*/  @P0 IMAD.IADD R9, R9, 0x1, -R12 ;  /* 0x0000000109090824 */ /* 0x000fe400078e0a0c */
[----:B------:R-:W-:-:S03]  /*0280*/  @P0 VIADD R4, R4, 0x1 ;  /* 0x0000000104040836 */ /* 0x000fc60000000000 */
[----:B------:R-:W-:-:S13]  /*0290*/  ISETP.GE.U32.AND P1, PT, R9, R12, PT ;  /* 0x0000000c0900720c */ /* 0x000fda0003f26070 */
[----:B------:R-:W-:Y:S01]  /*02a0*/  @P1 VIADD R4, R4, 0x1 ;  /* 0x0000000104041836 */ /* 0x000fe20000000000 */
[----:B------:R-:W-:-:S05]  /*02b0*/  @!P2 LOP3.LUT R4, RZ, R12, RZ, 0x33, !PT ;  /* 0x0000000cff04a212 */ /* 0x000fca00078e33ff */
[----:B------:R-:W-:-:S05]  /*02c0*/  IMAD.IADD R2, R3, 0x1, R4 ;  /* 0x0000000103027824 */ /* 0x000fca00078e0204 */
[C---:B------:R-:W-:Y:S02]  /*02d0*/  LOP3.LUT R3, R2.reuse, 0x3, RZ, 0xc0, !PT ;  /* 0x0000000302037812 */ /* 0x040fe400078ec0ff */
[----:B------:R-:W-:Y:S02]  /*02e0*/  ISETP.GE.U32.AND P0, PT, R2, 0x3, PT ;  /* 0x000000030200780c */ /* 0x000fe40003f06070 */
[----:B------:R-:W-:Y:S02]  /*02f0*/  ISETP.NE.AND P1, PT, R3, 0x3, PT ;  /* 0x000000030300780c */ /* 0x000fe40003f25270 */
[----:B--2---:R-:W-:Y:S02]  /*0300*/  SHF.R.S32.HI R13, RZ, 0x1f, R10 ;  /* 0x0000001fff0d7819 */ /* 0x004fe4000001140a */
[----:B---3--:R-:W-:-:S09]  /*0310*/  SHF.R.S32.HI R14, RZ, 0x1f, R11 ;  /* 0x0000001fff0e7819 */ /* 0x008fd2000001140b */
[----:B----4-:R-:W-:Y:S05]  /*0320*/  @!P1 BRA `(.L_x_1) ;  /* 0x0000000000549947 */ /* 0x010fea0003800000 */
[----:B------:R-:W0:Y:S01]  /*0330*/  LDCU.64 UR6, c[0x0][0x3a0] ;  /* 0x00007400ff0677ac */ /* 0x000e220008000a00 */
[----:B------:R-:W-:Y:S01]  /*0340*/  VIADD R2, R2, 0x1 ;  /* 0x0000000102027836 */ /* 0x000fe20000000000 */
[----:B------:R-:W1:Y:S04]  /*0350*/  LDCU.64 UR8, c[0x0][0x380] ;  /* 0x00007000ff0877ac */ /* 0x000e680008000a00 */
[----:B------:R-:W-:Y:S01]  /*0360*/  LOP3.LUT R4, R2, 0x3, RZ, 0xc0, !PT ;  /* 0x0000000302047812 */ /* 0x000fe200078ec0ff */
[----:B------:R-:W-:-:S04]  /*0370*/  IMAD.WIDE.U32 R2, R17, 0x4, RZ ;  /* 0x0000000411027825 */ /* 0x000fc800078e00ff */
[----:B------:R-:W-:Y:S02]  /*0380*/  IMAD R17, R4, R12, R17 ;  /* 0x0000000c04117224 */ /* 0x000fe400078e0211 */
[----:B------:R-:W-:Y:S01]  /*0390*/  IMAD.MOV R8, RZ, RZ, -R4 ;  /* 0x000000ffff087224 */ /* 0x000fe200078e0a04 */
[C---:B0-----:R-:W-:Y:S02]  /*03a0*/  LEA R19, P1, R10.reuse, UR6, 0x2 ;  /* 0x000000060a137c11 */ /* 0x041fe4000f8210ff */
[C---:B-1----:R-:W-:Y:S02]  /*03b0*/  LEA R9, P2, R11.reuse, UR8, 0x2 ;  /* 0x000000080b097c11 */ /* 0x042fe4000f8410ff */
[----:B------:R-:W-:Y:S02]  /*03c0*/  LEA.HI.X R21, R10, UR7, R13, 0x2, P1 ;  /* 0x000000070a157c11 */ /* 0x000fe400088f140d */
[----:B------:R-:W-:-:S09]  /*03d0*/  LEA.HI.X R15, R11, UR9, R14, 0x2, P2 ;  /* 0x000000090b0f7c11 */ /* 0x000fd200090f140e */
.L_x_2:
[----:B------:R-:W-:-:S05]  /*03e0*/  IADD3 R6, P1, PT, R2, R9, RZ ;  /* 0x0000000902067210 */ /* 0x000fca0007f3e0ff */
[----:B0-----:R-:W-:-:S06]  /*03f0*/  IMAD.X R7, R3, 0x1, R15, P1 ;  /* 0x0000000103077824 */ /* 0x001fcc00008e060f */
[----:B------:R-:W2:Y:S01]  /*0400*/  LDG.E.CONSTANT R7, desc[UR4][R6.64] ;  /* 0x0000000406077981 */ /* 0x000ea2000c1e9900 */
[----:B------:R-:W-:Y:S01]  /*0410*/  IADD3 R4, P1, PT, R2, R19, RZ ;  /* 0x0000001302047210 */ /* 0x000fe20007f3e0ff */
[----:B------:R-:W-:-:S04]  /*0420*/  VIADD R8, R8, 0x1 ;  /* 0x0000000108087836 */ /* 0x000fc80000000000 */
[----:B------:R-:W-:Y:S01]  /*0430*/  IMAD.X R5, R3, 0x1, R21, P1 ;  /* 0x0000000103057824 */ /* 0x000fe200008e0615 */
[----:B------:R-:W-:Y:S01]  /*0440*/  ISETP.NE.AND P1, PT, R8, RZ, PT ;  /* 0x000000ff0800720c */ /* 0x000fe20003f25270 */
[----:B------:R-:W-:-:S03]  /*0450*/  IMAD.WIDE.U32 R2, R12, 0x4, R2 ;  /* 0x000000040c027825 */ /* 0x000fc600078e0002 */
[----:B--2---:R0:W-:Y:S09]  /*0460*/  STG.E desc[UR4][R4.64], R7 ;  /* 0x0000000704007986 */ /* 0x0041f2000c101904 */
[----:B------:R-:W-:Y:S05]  /*0470*/  @P1 BRA `(.L_x_2) ;  /* 0xfffffffc00d81947 */ /* 0x000fea000383ffff */
.L_x_1:
[----:B------:R-:W-:Y:S05]  /*0480*/  BSYNC.RECONVERGENT B0 ;  /* 0x0000000000007941 */ /* 0x000fea0003800200 */
.L_x_0:
[----:B------:R-:W-:Y:S05]  /*0490*/  @!P0 EXIT ;  /* 0x000000000000894d */ /* 0x000fea0003800000 */
.L_x_3:
[----:B01----:R-:W-:Y:S01]  /*04a0*/  IMAD.IADD R7, R12, 0x1, R17 ;  /* 0x000000010c077824 */ /* 0x003fe200078e0211 */
[----:B------:R-:W-:-:S03]  /*04b0*/  IADD3 R3, P0, PT, R11, R17, RZ ;  /* 0x000000110b037210 */ /* 0x000fc60007f1e0ff */
[----:B------:R-:W-:Y:S01]  /*04c0*/  IMAD.IADD R25, R7, 0x1, R12 ;  /* 0x0000000107197824 */ /* 0x000fe200078e020c */
[----:B------:R-:W-:Y:S01]  /*04d0*/  IADD3 R2, P1, PT, R11, R7, RZ ;  /* 0x000000070b027210 */ /* 0x000fe20007f3e0ff */
[----:B------:R-:W-:Y:S01]  /*04e0*/  IMAD.X R4, RZ, RZ, R14, P0 ;  /* 0x000000ffff047224 */ /* 0x000fe200000e060e */
[----:B------:R-:W-:Y:S01]  /*04f0*/  LEA R18, P0, R3, UR10, 0x2 ;  /* 0x0000000a03127c11 */ /* 0x000fe2000f8010ff */
[----:B------:R-:W-:Y:S01]  /*0500*/  IMAD.IADD R15, R25, 0x1, R12 ;  /* 0x00000001190f7824 */ /* 0x000fe200078e020c */
[----:B------:R-:W-:Y:S01]  /*0510*/  IADD3 R5, P2, PT, R11, R25, RZ ;  /* 0x000000190b057210 */ /* 0x000fe20007f5e0ff */
[----:B------:R-:W-:Y:S01]  /*0520*/  IMAD.X R9, RZ, RZ, R14, P1 ;  /* 0x000000ffff097224 */ /* 0x000fe200008e060e */
[----:B------:R-:W-:Y:S02]  /*0530*/  LEA.HI.X R19, R3, UR11, R4, 0x2, P0 ;  /* 0x0000000b03137c11 */ /* 0x000fe400080f1404 */
[----:B------:R-:W-:Y:S01]  /*0540*/  IADD3 R3, P0, PT, R11, R15, RZ ;  /* 0x0000000f0b037210 */ /* 0x000fe20007f1e0ff */
[----:B------:R-:W-:Y:S01]  /*0550*/  IMAD.X R16, RZ, RZ, R14, P2 ;  /* 0x000000ffff107224 */ /* 0x000fe200010e060e */
[----:B------:R-:W-:-:S02]  /*0560*/  LEA R8, P1, R2, UR10, 0x2 ;  /* 0x0000000a02087c11 */ /* 0x000fc4000f8210ff */
[----:B------:R-:W-:Y:S01]  /*0570*/  LEA R4, P2, R5, UR10, 0x2 ;  /* 0x0000000a05047c11 */ /* 0x000fe2000f8410ff */
[----:B------:R-:W-:Y:S01]  /*0580*/  IMAD.X R6, RZ, RZ, R14, P0 ;  /* 0x000000ffff067224 */ /* 0x000fe200000e060e */
[----:B------:R-:W-:Y:S01]  /*0590*/  LEA.HI.X R9, R2, UR11, R9, 0x2, P1 ;  /* 0x0000000b02097c11 */ /* 0x000fe200088f1409 */
[----:B------:R0:W2:Y:S01]  /*05a0*/  LDG.E.CONSTANT R19, desc[UR4][R18.64] ;  /* 0x0000000412137981 */ /* 0x0000a2000c1e9900 */
[----:B------:R-:W-:Y:S02]  /*05b0*/  LEA R2, P0, R3, UR10, 0x2 ;  /* 0x0000000a03027c11 */ /* 0x000fe4000f8010ff */
[----:B------:R-:W-:Y:S01]  /*05c0*/  LEA.HI.X R5, R5, UR11, R16, 0x2, P2 ;  /* 0x0000000b05057c11 */ /* 0x000fe200090f1410 */
[----:B------:R1:W3:Y:S01]  /*05d0*/  LDG.E.CONSTANT R21, desc[UR4][R8.64] ;  /* 0x0000000408157981 */ /* 0x0002e2000c1e9900 */
[----:B------:R-:W-:-:S03]  /*05e0*/  LEA.HI.X R3, R3, UR11, R6, 0x2, P0 ;  /* 0x0000000b03037c11 */ /* 0x000fc600080f1406 */
[----:B------:R-:W4:Y:S04]  /*05f0*/  LDG.E.CONSTANT R23, desc[UR4][R4.64] ;  /* 0x0000000404177981 */ /* 0x000f28000c1e9900 */
[----:B------:R5:W4:Y:S01]  /*0600*/  LDG.E.CONSTANT R27, desc[UR4][R2.64] ;  /* 0x00000004021b7981 */ /* 0x000b22000c1e9900 */
[C---:B------:R-:W-:Y:S02]  /*0610*/  IADD3 R16, P0, PT, R10.reuse, R17, RZ ;  /* 0x000000110a107210 */ /* 0x040fe40007f1e0ff */
[----:B------:R-:W-:-:S03]  /*0620*/  IADD3 R17, P1, PT, R10, R7, RZ ;  /* 0x000000070a117210 */ /* 0x000fc60007f3e0ff */
[--C-:B------:R-:W-:Y:S01]  /*0630*/  IMAD.X R29, RZ, RZ, R13.reuse, P0 ;  /* 0x000000ffff1d7224 */ /* 0x100fe200000e060d */
[----:B------:R-:W-:Y:S01]  /*0640*/  LEA R6, P0, R16, UR12, 0x2 ;  /* 0x0000000c10067c11 */ /* 0x000fe2000f8010ff */
[----:B------:R-:W-:Y:S01]  /*0650*/  IMAD.X R20, RZ, RZ, R13, P1 ;  /* 0x000000ffff147224 */ /* 0x000fe200008e060d */
[----:B------:R-:W-:Y:S02]  /*0660*/  IADD3 R25, P2, PT, R10, R25, RZ ;  /* 0x000000190a197210 */ /* 0x000fe40007f5e0ff */
[----:B------:R-:W-:Y:S02]  /*0670*/  LEA.HI.X R7, R16, UR13, R29, 0x2, P0 ;  /* 0x0000000d10077c11 */ /* 0x000fe400080f141d */
[----:B------:R-:W-:Y:S01]  /*0680*/  IADD3 R16, P1, PT, R10, R15, RZ ;  /* 0x0000000f0a107210 */ /* 0x000fe20007f3e0ff */
[--C-:B0-----:R-:W-:Y:S01]  /*0690*/  IMAD.X R18, RZ, RZ, R13.reuse, P2 ;  /* 0x000000ffff127224 */ /* 0x101fe200010e060d */
[----:B-1----:R-:W-:Y:S02]  /*06a0*/  LEA R8, P0, R17, UR12, 0x2 ;  /* 0x0000000c11087c11 */ /* 0x002fe4000f8010ff */
[----:B-----5:R-:W-:Y:S01]  /*06b0*/  LEA R2, P2, R25, UR12, 0x2 ;  /* 0x0000000c19027c11 */ /* 0x020fe2000f8410ff */
[----:B------:R-:W-:Y:S01]  /*06c0*/  IMAD.X R5, RZ, RZ, R13, P1 ;  /* 0x000000ffff057224 */ /* 0x000fe200008e060d */
[----:B------:R-:W-:-:S02]  /*06d0*/  LEA R4, P1, R16, UR12, 0x2 ;  /* 0x0000000c10047c11 */ /* 0x000fc4000f8210ff */
[----:B------:R-:W-:Y:S02]  /*06e0*/  LEA.HI.X R9, R17, UR13, R20, 0x2, P0 ;  /* 0x0000000d11097c11 */ /* 0x000fe400080f1414 */
[----:B------:R-:W-:Y:S02]  /*06f0*/  LEA.HI.X R3, R25, UR13, R18, 0x2, P2 ;  /* 0x0000000d19037c11 */ /* 0x000fe400090f1412 */
[----:B------:R-:W-:Y:S01]  /*0700*/  LEA.HI.X R5, R16, UR13, R5, 0x2, P1 ;  /* 0x0000000d10057c11 */ /* 0x000fe200088f1405 */
[----:B------:R-:W-:-:S05]  /*0710*/  IMAD.IADD R17, R15, 0x1, R12 ;  /* 0x000000010f117824 */ /* 0x000fca00078e020c */
[----:B------:R-:W-:Y:S01]  /*0720*/  ISETP.GE.AND P0, PT, R17, R0, PT ;  /* 0x000000001100720c */ /* 0x000fe20003f06270 */
[----:B--2---:R1:W-:Y:S04]  /*0730*/  STG.E desc[UR4][R6.64], R19 ;  /* 0x0000001306007986 */ /* 0x0043e8000c101904 */
[----:B---3--:R1:W-:Y:S04]  /*0740*/  STG.E desc[UR4][R8.64], R21 ;  /* 0x0000001508007986 */ /* 0x0083e8000c101904 */
[----:B----4-:R1:W-:Y:S04]  /*0750*/  STG.E desc[UR4][R2.64], R23 ;  /* 0x0000001702007986 */ /* 0x0103e8000c101904 */
[----:B------:R1:W-:Y:S01]  /*0760*/  STG.E desc[UR4][R4.64], R27 ;  /* 0x0000001b04007986 */ /* 0x0003e2000c101904 */
[----:B------:R-:W-:Y:S05]  /*0770*/  @!P0 BRA `(.L_x_3) ;  /* 0xfffffffc00488947 */ /* 0x000fea000383ffff */
[----:B------:R-:W-:Y:S05]  /*0780*/  EXIT ;  /* 0x000000000000794d */ /* 0x000fea0003800000 */
.L_x_4:
[----:B------:R-:W-:-:S00]  /*0790*/  BRA `(.L_x_4) ;  /* 0xfffffffc00fc7947 */ /* 0x000fc0000383ffff */
[----:B------:R-:W-:-:S00]  /*07a0*/  NOP ;  /* 0x0000000000007918 */ /* 0x000fc00000000000 */
        /* <DEDUP_REMOVED lines=13> */
.L_x_5:


//--------------------- .nv.shared.reserved.0     --------------------------
	.section	.nv.shared.reserved.0,"aw",@nobits
	.weak		__nv_reservedSMEM_offset_0_alias
	.size		__nv_reservedSMEM_offset_0_alias, 0, 64
	.other		__nv_reservedSMEM_offset_0_alias,@"STO_CUDA_RESERVED_SHARED STV_DEFAULT"
__nv_reservedSMEM_offset_0_alias:
	.zero		0
	.zero		64


//--------------------- .nv.constant0._Z14gpu_block_copyIfEvPKT_PKiS4_S4_PS0_ --------------------------
	.section	.nv.constant0._Z14gpu_block_copyIfEvPKT_PKiS4_S4_PS0_,"a",@progbits
	.sectionflags	@""
	.align	4
.nv.constant0._Z14gpu_block_copyIfEvPKT_PKiS4_S4_PS0_:
	.zero		936


//--------------------- SYMBOLS --------------------------

	.type		.nv.reservedSmem.offset0,@object
	.size		.nv.reservedSmem.offset0,0x4
